	.headerflags	@"EF_CUDA_TEXMODE_UNIFIED EF_CUDA_64BIT_ADDRESS EF_CUDA_ACCELERATORS EF_CUDA_SM90 EF_CUDA_VIRTUAL_SM(EF_CUDA_SM90)"
	.elftype	@"ET_EXEC"


//--------------------- .nv.info                  --------------------------
	.section	.nv.info,"",@"SHT_CUDA_INFO"
	.align	4


	//----- nvinfo : EIATTR_REGCOUNT
	.align		4
        /*0000*/ 	.byte	0x04, 0x2f
        /*0002*/ 	.short	(.L_1 - .L_0)
	.align		4
.L_0:
        /*0004*/ 	.word	index@(triton_poi_fused_convolution_relu_14)
        /*0008*/ 	.word	0x00000020


	//----- nvinfo : EIATTR_MIN_STACK_SIZE
	.align		4
.L_1:
        /*000c*/ 	.byte	0x04, 0x12
        /*000e*/ 	.short	(.L_3 - .L_2)
	.align		4
.L_2:
        /*0010*/ 	.word	index@(triton_poi_fused_convolution_relu_14)
        /*0014*/ 	.word	0x00000000


	//----- nvinfo : EIATTR_FRAME_SIZE
	.align		4
.L_3:
        /*0018*/ 	.byte	0x04, 0x11
        /*001a*/ 	.short	(.L_5 - .L_4)
	.align		4
.L_4:
        /*001c*/ 	.word	index@(triton_poi_fused_convolution_relu_14)
        /*0020*/ 	.word	0x00000000


	//----- nvinfo : EIATTR_MIN_STACK_SIZE
	.align		4
.L_5:
        /*0024*/ 	.byte	0x04, 0x12
        /*0026*/ 	.short	(.L_7 - .L_6)
	.align		4
.L_6:
        /*0028*/ 	.word	index@(triton_poi_fused_convolution_relu_14)
        /*002c*/ 	.word	0x00000000
.L_7:


//--------------------- .nv.info.triton_poi_fused_convolution_relu_14 --------------------------
	.section	.nv.info.triton_poi_fused_convolution_relu_14,"",@"SHT_CUDA_INFO"
	.sectionflags	@""
	.align	4


	//----- nvinfo : EIATTR_CUDA_API_VERSION
	.align		4
        /*0000*/ 	.byte	0x04, 0x37
        /*0002*/ 	.short	(.L_9 - .L_8)
.L_8:
        /*0004*/ 	.word	0x0000007c


	//----- nvinfo : EIATTR_KPARAM_INFO
	.align		4
.L_9:
        /*0008*/ 	.byte	0x04, 0x17
        /*000a*/ 	.short	(.L_11 - .L_10)
.L_10:
        /*000c*/ 	.word	0x00000000
        /*0010*/ 	.short	0x0004
        /*0012*/ 	.short	0x001c
        /*0014*/ 	.byte	0x00, 0xf0, 0x11, 0x00


	//----- nvinfo : EIATTR_KPARAM_INFO
	.align		4
.L_11:
        /*0018*/ 	.byte	0x04, 0x17
        /*001a*/ 	.short	(.L_13 - .L_12)
.L_12:
        /*001c*/ 	.word	0x00000000
        /*0020*/ 	.short	0x0003
        /*0022*/ 	.short	0x0018
        /*0024*/ 	.byte	0x00, 0xf0, 0x11, 0x00


	//----- nvinfo : EIATTR_KPARAM_INFO
	.align		4
.L_13:
        /*0028*/ 	.byte	0x04, 0x17
        /*002a*/ 	.short	(.L_15 - .L_14)
.L_14:
        /*002c*/ 	.word	0x00000000
        /*0030*/ 	.short	0x0002
        /*0032*/ 	.short	0x0010
        /*0034*/ 	.byte	0x00, 0xf4, 0x21, 0x00


	//----- nvinfo : EIATTR_KPARAM_INFO
	.align		4
.L_15:
        /*0038*/ 	.byte	0x04, 0x17
        /*003a*/ 	.short	(.L_17 - .L_16)
.L_16:
        /*003c*/ 	.word	0x00000000
        /*0040*/ 	.short	0x0001
        /*0042*/ 	.short	0x0008
        /*0044*/ 	.byte	0x00, 0xf4, 0x21, 0x00


	//----- nvinfo : EIATTR_KPARAM_INFO
	.align		4
.L_17:
        /*0048*/ 	.byte	0x04, 0x17
        /*004a*/ 	.short	(.L_19 - .L_18)
.L_18:
        /*004c*/ 	.word	0x00000000
        /*0050*/ 	.short	0x0000
        /*0052*/ 	.short	0x0000
        /*0054*/ 	.byte	0x00, 0xf4, 0x21, 0x00


	//----- nvinfo : EIATTR_SPARSE_MMA_MASK
	.align		4
.L_19:
        /*0058*/ 	.byte	0x03, 0x50
        /*005a*/ 	.short	0x0000


	//----- nvinfo : EIATTR_MAXREG_COUNT
	.align		4
        /*005c*/ 	.byte	0x03, 0x1b
        /*005e*/ 	.short	0x00ff


	//----- nvinfo : EIATTR_EXIT_INSTR_OFFSETS
	.align		4
        /*0060*/ 	.byte	0x04, 0x1c
        /*0062*/ 	.short	(.L_21 - .L_20)


	//   ....[0]....
.L_20:
        /*0064*/ 	.word	0x000006a0


	//   ....[1]....
        /*0068*/ 	.word	0x00000730


	//----- nvinfo : EIATTR_REQNTID
	.align		4
.L_21:
        /*006c*/ 	.byte	0x04, 0x10
        /*006e*/ 	.short	(.L_23 - .L_22)
.L_22:
        /*0070*/ 	.word	0x00000080
        /*0074*/ 	.word	0x00000001
        /*0078*/ 	.word	0x00000001


	//----- nvinfo : EIATTR_CBANK_PARAM_SIZE
	.align		4
.L_23:
        /*007c*/ 	.byte	0x03, 0x19
        /*007e*/ 	.short	0x0020


	//----- nvinfo : EIATTR_PARAM_CBANK
	.align		4
        /*0080*/ 	.byte	0x04, 0x0a
        /*0082*/ 	.short	(.L_25 - .L_24)
	.align		4
.L_24:
        /*0084*/ 	.word	index@(.nv.constant0.triton_poi_fused_convolution_relu_14)
        /*0088*/ 	.short	0x0210
        /*008a*/ 	.short	0x0020


	//----- nvinfo : EIATTR_SW_WAR
	.align		4
.L_25:
        /*008c*/ 	.byte	0x04, 0x36
        /*008e*/ 	.short	(.L_27 - .L_26)
.L_26:
        /*0090*/ 	.word	0x00000008
.L_27:


//--------------------- .nv.callgraph             --------------------------
	.section	.nv.callgraph,"",@"SHT_CUDA_CALLGRAPH"
	.align	4
	.sectionentsize	8
	.align		4
        /*0000*/ 	.word	0x00000000
	.align		4
        /*0004*/ 	.word	0xffffffff
	.align		4
        /*0008*/ 	.word	0x00000000
	.align		4
        /*000c*/ 	.word	0xfffffffe
	.align		4
        /*0010*/ 	.word	0x00000000
	.align		4
        /*0014*/ 	.word	0xfffffffd
	.align		4
        /*0018*/ 	.word	0x00000000
	.align		4
        /*001c*/ 	.word	0xfffffffc


//--------------------- .text.triton_poi_fused_convolution_relu_14 --------------------------
	.section	.text.triton_poi_fused_convolution_relu_14,"ax",@progbits
	.sectionflags	@"SHF_BARRIERS=1"
	.align	128
        .global         triton_poi_fused_convolution_relu_14
        .type           triton_poi_fused_convolution_relu_14,@function
        .size           triton_poi_fused_convolution_relu_14,(.L_x_1 - triton_poi_fused_convolution_relu_14)
        .other          triton_poi_fused_convolution_relu_14,@"STO_CUDA_ENTRY STV_DEFAULT"
triton_poi_fused_convolution_relu_14:
.text.triton_poi_fused_convolution_relu_14:
[----:B------:R-:W0:Y:S02]  /*0000*/  LDC R1, c[0x0][0x28] ;  /* 0x00000a00ff017b82 */ /* 0x000e240000000800 */
[----:B------:R-:W1:Y:S01]  /*0010*/  S2R R0, SR_CTAID.Y ;  /* 0x0000000000007919 */ /* 0x000e620000002600 */
[----:B------:R-:W2:Y:S01]  /*0020*/  LDC.64 R6, c[0x0][0x210] ;  /* 0x00008400ff067b82 */ /* 0x000ea20000000a00 */
[----:B------:R-:W-:Y:S01]  /*0030*/  ULDC.64 UR6, c[0x0][0x208] ;  /* 0x0000820000067ab9 */ /* 0x000fe20000000a00 */
[----:B------:R-:W3:Y:S01]  /*0040*/  S2R R16, SR_TID.X ;  /* 0x0000000000107919 */ /* 0x000ee20000002100 */
[----:B------:R-:W4:Y:S01]  /*0050*/  S2R R17, SR_CTAID.X ;  /* 0x0000000000117919 */ /* 0x000f220000002500 */
[----:B-1----:R-:W-:Y:S01]  /*0060*/  IMAD.SHL.U32 R3, R0, 0x20, RZ ;  /* 0x0000002000037824 */ /* 0x002fe200078e00ff */
[----:B------:R-:W-:Y:S01]  /*0070*/  SHF.R.S32.HI R5, RZ, 0x1a, R0 ;  /* 0x0000001aff057819 */ /* 0x000fe20000011400 */
[----:B---3--:R-:W-:-:S03]  /*0080*/  IMAD.SHL.U32 R2, R16, 0x4, RZ ;  /* 0x0000000410027824 */ /* 0x008fc600078e00ff */
[----:B------:R-:W-:Y:S02]  /*0090*/  SGXT R5, R5, 0x1 ;  /* 0x000000010505781a */ /* 0x000fe40000000200 */
[----:B------:R-:W-:Y:S01]  /*00a0*/  SHF.R.U32.HI R10, RZ, 0x3, R16 ;  /* 0x00000003ff0a7819 */ /* 0x000fe20000011610 */
[----:B----4-:R-:W-:Y:S01]  /*00b0*/  IMAD.SHL.U32 R17, R17, 0x20, RZ ;  /* 0x0000002011117824 */ /* 0x010fe200078e00ff */
[----:B------:R-:W-:-:S04]  /*00c0*/  LOP3.LUT R0, R3, 0x1c, R2, 0xf8, !PT ;  /* 0x0000001c03007812 */ /* 0x000fc800078ef802 */
[----:B------:R-:W-:Y:S02]  /*00d0*/  LEA.HI R8, R5, R0, RZ, 0x8 ;  /* 0x0000000005087211 */ /* 0x000fe400078f40ff */
[----:B------:R-:W1:Y:S02]  /*00e0*/  LDC.64 R4, c[0x0][0x218] ;  /* 0x00008600ff047b82 */ /* 0x000e640000000a00 */
[C---:B------:R-:W-:Y:S01]  /*00f0*/  LOP3.LUT R9, R8.reuse, 0xffffff00, RZ, 0xc0, !PT ;  /* 0xffffff0008097812 */ /* 0x040fe200078ec0ff */
[----:B------:R-:W-:-:S04]  /*0100*/  IMAD.SHL.U32 R8, R8, 0x100, RZ ;  /* 0x0000010008087824 */ /* 0x000fc800078e00ff */
[----:B------:R-:W-:Y:S01]  /*0110*/  IMAD.IADD R13, R0, 0x1, -R9 ;  /* 0x00000001000d7824 */ /* 0x000fe200078e0a09 */
[----:B------:R-:W-:Y:S02]  /*0120*/  SGXT.U32 R0, R10, 0x4 ;  /* 0x000000040a00781a */ /* 0x000fe40000000000 */
[----:B------:R-:W-:Y:S02]  /*0130*/  LOP3.LUT R10, R8, 0xffff0000, RZ, 0xc0, !PT ;  /* 0xffff0000080a7812 */ /* 0x000fe400078ec0ff */
[----:B------:R-:W-:Y:S02]  /*0140*/  LOP3.LUT R8, R17, R0, RZ, 0xfc, !PT ;  /* 0x0000000011087212 */ /* 0x000fe400078efcff */
[----:B------:R-:W-:Y:S01]  /*0150*/  LOP3.LUT R9, R17, 0x10, R0, 0xfe, !PT ;  /* 0x0000001011097812 */ /* 0x000fe200078efe00 */
[----:B------:R-:W-:Y:S01]  /*0160*/  IMAD.IADD R10, R13, 0x1, R10 ;  /* 0x000000010d0a7824 */ /* 0x000fe200078e020a */
[C---:B------:R-:W-:Y:S02]  /*0170*/  ISETP.GE.AND P0, PT, R8.reuse, 0x100, PT ;  /* 0x000001000800780c */ /* 0x040fe40003f06270 */
[----:B------:R-:W-:Y:S01]  /*0180*/  ISETP.GE.AND P1, PT, R9, 0x100, PT ;  /* 0x000001000900780c */ /* 0x000fe20003f26270 */
[----:B------:R-:W-:-:S02]  /*0190*/  IMAD R19, R8, 0x100, R10 ;  /* 0x0000010008137824 */ /* 0x000fc400078e020a */
[----:B------:R-:W-:Y:S01]  /*01a0*/  IMAD R23, R9, 0x100, R10 ;  /* 0x0000010009177824 */ /* 0x000fe200078e020a */
[----:B------:R-:W-:Y:S02]  /*01b0*/  CS2R R8, SRZ ;  /* 0x0000000000087805 */ /* 0x000fe4000001ff00 */
[----:B------:R-:W-:Y:S01]  /*01c0*/  CS2R R10, SRZ ;  /* 0x00000000000a7805 */ /* 0x000fe2000001ff00 */
[----:B-1----:R-:W-:Y:S01]  /*01d0*/  IMAD.WIDE R12, R13, 0x4, R4 ;  /* 0x000000040d0c7825 */ /* 0x002fe200078e0204 */
[----:B------:R-:W-:-:S03]  /*01e0*/  CS2R R4, SRZ ;  /* 0x0000000000047805 */ /* 0x000fc6000001ff00 */
[--C-:B--2---:R-:W-:Y:S02]  /*01f0*/  IMAD.WIDE R18, R19, 0x4, R6.reuse ;  /* 0x0000000413127825 */ /* 0x104fe400078e0206 */
[----:B------:R-:W2:Y:S02]  /*0200*/  LDG.E.EL.128 R12, desc[UR6][R12.64] ;  /* 0x000000060c0c7981 */ /* 0x000ea4000c2e1d00 */
[----:B------:R-:W-:Y:S01]  /*0210*/  IMAD.WIDE R22, R23, 0x4, R6 ;  /* 0x0000000417167825 */ /* 0x000fe200078e0206 */
[----:B------:R-:W-:Y:S01]  /*0220*/  CS2R R6, SRZ ;  /* 0x0000000000067805 */ /* 0x000fe2000001ff00 */
[----:B------:R1:W2:Y:S05]  /*0230*/  @!P0 LDG.E.EL.128 R8, desc[UR6][R18.64] ;  /* 0x0000000612088981 */ /* 0x0002aa000c2e1d00 */
[----:B------:R-:W3:Y:S01]  /*0240*/  @!P1 LDG.E.EL.128 R4, desc[UR6][R22.64] ;  /* 0x0000000616049981 */ /* 0x000ee2000c2e1d00 */
[----:B------:R-:W4:Y:S01]  /*0250*/  S2UR UR5, SR_CgaCtaId ;  /* 0x00000000000579c3 */ /* 0x000f220000008800 */
[----:B------:R-:W-:Y:S01]  /*0260*/  IMAD.SHL.U32 R16, R16, 0x80, RZ ;  /* 0x0000008010107824 */ /* 0x000fe200078e00ff */
[----:B------:R-:W-:-:S04]  /*0270*/  UMOV UR4, 0x400 ;  /* 0x0000040000047882 */ /* 0x000fc80000000000 */
[----:B------:R-:W-:-:S04]  /*0280*/  LOP3.LUT R21, R16, 0x380, RZ, 0xc0, !PT ;  /* 0x0000038010157812 */ /* 0x000fc800078ec0ff */
[C---:B------:R-:W-:Y:S02]  /*0290*/  LOP3.LUT R24, R21.reuse, R0, RZ, 0xfc, !PT ;  /* 0x0000000015187212 */ /* 0x040fe400078efcff */
[C---:B------:R-:W-:Y:S02]  /*02a0*/  LOP3.LUT R25, R21.reuse, 0x20, RZ, 0xfc, !PT ;  /* 0x0000002015197812 */ /* 0x040fe400078efcff */
[C---:B------:R-:W-:Y:S02]  /*02b0*/  LOP3.LUT R27, R21.reuse, 0x40, RZ, 0xfc, !PT ;  /* 0x00000040151b7812 */ /* 0x040fe400078efcff */
[C---:B------:R-:W-:Y:S02]  /*02c0*/  LOP3.LUT R29, R21.reuse, 0x60, RZ, 0xfc, !PT ;  /* 0x00000060151d7812 */ /* 0x040fe400078efcff */
[-C--:B------:R-:W-:Y:S01]  /*02d0*/  LEA.HI R21, R21, R24.reuse, RZ, 0x1b ;  /* 0x0000001815157211 */ /* 0x080fe200078fd8ff */
[----:B----4-:R-:W-:Y:S01]  /*02e0*/  UPRMT UR4, UR5, 0x654, UR4 ;  /* 0x0000065405047896 */ /* 0x010fe20008000004 */
[----:B------:R-:W-:-:S02]  /*02f0*/  LEA.HI R16, R25, R24, RZ, 0x1b ;  /* 0x0000001819107211 */ /* 0x000fc400078fd8ff */
[-C--:B------:R-:W-:Y:S02]  /*0300*/  LEA.HI R20, R27, R24.reuse, RZ, 0x1b ;  /* 0x000000181b147211 */ /* 0x080fe400078fd8ff */
[----:B-1----:R-:W-:Y:S02]  /*0310*/  LEA.HI R18, R29, R24, RZ, 0x1b ;  /* 0x000000181d127211 */ /* 0x002fe400078fd8ff */
[----:B------:R-:W-:Y:S02]  /*0320*/  LEA R19, R16, UR4, 0x2 ;  /* 0x0000000410137c11 */ /* 0x000fe4000f8e10ff */
[----:B------:R-:W-:Y:S02]  /*0330*/  LEA R20, R20, UR4, 0x2 ;  /* 0x0000000414147c11 */ /* 0x000fe4000f8e10ff */
[----:B------:R-:W-:Y:S02]  /*0340*/  LOP3.LUT R17, R17, 0x1c, R2, 0xf8, !PT ;  /* 0x0000001c11117812 */ /* 0x000fe400078ef802 */
[C---:B--2---:R-:W-:Y:S01]  /*0350*/  FSETP.GEU.AND P5, PT, R12.reuse, -R8, PT ;  /* 0x800000080c00720b */ /* 0x044fe20003fae000 */
[C---:B------:R-:W-:Y:S01]  /*0360*/  FADD R8, R12.reuse, R8 ;  /* 0x000000080c087221 */ /* 0x040fe20000000000 */
[C---:B------:R-:W-:Y:S01]  /*0370*/  FSETP.GEU.AND P6, PT, R15.reuse, -R11, PT ;  /* 0x8000000b0f00720b */ /* 0x040fe20003fce000 */
[----:B------:R-:W-:Y:S01]  /*0380*/  FADD R11, R15, R11 ;  /* 0x0000000b0f0b7221 */ /* 0x000fe20000000000 */
[C---:B---3--:R-:W-:Y:S01]  /*0390*/  FSETP.GEU.AND P0, PT, R12.reuse, -R4, PT ;  /* 0x800000040c00720b */ /* 0x048fe20003f0e000 */
[----:B------:R-:W-:Y:S01]  /*03a0*/  FADD R4, R12, R4 ;  /* 0x000000040c047221 */ /* 0x000fe20000000000 */
[C---:B------:R-:W-:Y:S01]  /*03b0*/  FSETP.GEU.AND P3, PT, R14.reuse, -R6, PT ;  /* 0x800000060e00720b */ /* 0x040fe20003f6e000 */
[C---:B------:R-:W-:Y:S01]  /*03c0*/  FADD R6, R14.reuse, R6 ;  /* 0x000000060e067221 */ /* 0x040fe20000000000 */
[C---:B------:R-:W-:Y:S01]  /*03d0*/  FSETP.GEU.AND P1, PT, R13.reuse, -R5, PT ;  /* 0x800000050d00720b */ /* 0x040fe20003f2e000 */
[C---:B------:R-:W-:Y:S01]  /*03e0*/  FADD R5, R13.reuse, R5 ;  /* 0x000000050d057221 */ /* 0x040fe20000000000 */
[C---:B------:R-:W-:Y:S01]  /*03f0*/  FSETP.GEU.AND P2, PT, R13.reuse, -R9, PT ;  /* 0x800000090d00720b */ /* 0x040fe20003f4e000 */
[----:B------:R-:W-:Y:S01]  /*0400*/  FADD R9, R13, R9 ;  /* 0x000000090d097221 */ /* 0x000fe20000000000 */
[C---:B------:R-:W-:Y:S01]  /*0410*/  FSETP.GEU.AND P4, PT, R14.reuse, -R10, PT ;  /* 0x8000000a0e00720b */ /* 0x040fe20003f8e000 */
[----:B------:R-:W-:Y:S01]  /*0420*/  FADD R14, R14, R10 ;  /* 0x0000000a0e0e7221 */ /* 0x000fe20000000000 */
[----:B------:R-:W-:-:S02]  /*0430*/  SHF.R.U32.HI R12, RZ, 0x5, R2 ;  /* 0x00000005ff0c7819 */ /* 0x000fc40000011602 */
[----:B------:R-:W-:Y:S02]  /*0440*/  LEA R10, R21, UR4, 0x2 ;  /* 0x00000004150a7c11 */ /* 0x000fe4000f8e10ff */
[----:B------:R-:W-:Y:S02]  /*0450*/  FSEL R13, R8, RZ, P5 ;  /* 0x000000ff080d7208 */ /* 0x000fe40002800000 */
[----:B------:R-:W-:Y:S02]  /*0460*/  FSEL R8, R11, RZ, P6 ;  /* 0x000000ff0b087208 */ /* 0x000fe40003000000 */
[----:B------:R-:W-:Y:S02]  /*0470*/  LOP3.LUT R11, R2, 0x1fc, RZ, 0xc0, !PT ;  /* 0x000001fc020b7812 */ /* 0x000fe400078ec0ff */
[----:B------:R-:W-:Y:S01]  /*0480*/  SGXT.U32 R12, R12, 0x4 ;  /* 0x000000040c0c781a */ /* 0x000fe20000000000 */
[----:B------:R1:W-:Y:S01]  /*0490*/  STS [R10], R13 ;  /* 0x0000000d0a007388 */ /* 0x0003e20000000800 */
[C---:B------:R-:W-:Y:S01]  /*04a0*/  FSETP.GEU.AND P5, PT, R15.reuse, -R7, PT ;  /* 0x800000070f00720b */ /* 0x040fe20003fae000 */
[----:B------:R-:W-:Y:S01]  /*04b0*/  FADD R7, R15, R7 ;  /* 0x000000070f077221 */ /* 0x000fe20000000000 */
[----:B------:R-:W-:-:S02]  /*04c0*/  FSEL R9, R9, RZ, P2 ;  /* 0x000000ff09097208 */ /* 0x000fc40001000000 */
[----:B------:R-:W-:Y:S02]  /*04d0*/  FSEL R14, R14, RZ, P4 ;  /* 0x000000ff0e0e7208 */ /* 0x000fe40002000000 */
[----:B------:R-:W-:Y:S02]  /*04e0*/  LEA R21, R18, UR4, 0x2 ;  /* 0x0000000412157c11 */ /* 0x000fe4000f8e10ff */
[----:B-1----:R-:W-:Y:S01]  /*04f0*/  FSEL R13, R4, RZ, P0 ;  /* 0x000000ff040d7208 */ /* 0x002fe20000000000 */
[----:B------:R-:W-:Y:S01]  /*0500*/  IMAD.IADD R4, R11, 0x1, R12 ;  /* 0x000000010b047824 */ /* 0x000fe200078e020c */
[----:B------:R-:W-:Y:S01]  /*0510*/  FSEL R12, R5, RZ, P1 ;  /* 0x000000ff050c7208 */ /* 0x000fe20000800000 */
[----:B------:R-:W-:Y:S01]  /*0520*/  STS [R19+0x80], R9 ;  /* 0x0000800913007388 */ /* 0x000fe20000000800 */
[----:B------:R-:W-:Y:S02]  /*0530*/  FSEL R15, R6, RZ, P3 ;  /* 0x000000ff060f7208 */ /* 0x000fe40001800000 */
[----:B------:R-:W-:Y:S01]  /*0540*/  FSEL R16, R7, RZ, P5 ;  /* 0x000000ff07107208 */ /* 0x000fe20002800000 */
[----:B------:R-:W-:Y:S04]  /*0550*/  STS [R20+0x100], R14 ;  /* 0x0001000e14007388 */ /* 0x000fe80000000800 */
[----:B------:R1:W-:Y:S04]  /*0560*/  STS [R21+0x180], R8 ;  /* 0x0001800815007388 */ /* 0x0003e80000000800 */
[----:B------:R2:W-:Y:S04]  /*0570*/  STS [R10+0x40], R13 ;  /* 0x0000400d0a007388 */ /* 0x0005e80000000800 */
[----:B------:R-:W-:Y:S01]  /*0580*/  STS [R19+0xc0], R12 ;  /* 0x0000c00c13007388 */ /* 0x000fe20000000800 */
[----:B------:R-:W-:Y:S01]  /*0590*/  LEA R18, R4, UR4, 0x2 ;  /* 0x0000000404127c11 */ /* 0x000fe2000f8e10ff */
[----:B-1----:R-:W1:Y:S02]  /*05a0*/  LDC.64 R8, c[0x0][0x220] ;  /* 0x00008800ff087b82 */ /* 0x002e640000000a00 */
[----:B------:R-:W-:Y:S04]  /*05b0*/  STS [R20+0x140], R15 ;  /* 0x0001400f14007388 */ /* 0x000fe80000000800 */
[----:B------:R-:W-:Y:S02]  /*05c0*/  STS [R21+0x1c0], R16 ;  /* 0x0001c01015007388 */ /* 0x000fe40000000800 */
[----:B------:R-:W-:Y:S06]  /*05d0*/  BAR.SYNC.DEFER_BLOCKING 0x0 ;  /* 0x0000000000007b1d */ /* 0x000fec0000010000 */
[----:B------:R-:W-:Y:S04]  /*05e0*/  LDS R4, [R18] ;  /* 0x0000000012047984 */ /* 0x000fe80000000800 */
[----:B------:R-:W-:Y:S04]  /*05f0*/  LDS R5, [R18+0x4] ;  /* 0x0000040012057984 */ /* 0x000fe80000000800 */
[----:B------:R-:W-:Y:S04]  /*0600*/  LDS R6, [R18+0x8] ;  /* 0x0000080012067984 */ /* 0x000fe80000000800 */
[----:B------:R-:W3:Y:S01]  /*0610*/  LDS R7, [R18+0xc] ;  /* 0x00000c0012077984 */ /* 0x000ee20000000800 */
[----:B------:R-:W-:-:S02]  /*0620*/  LOP3.LUT R2, R3, R0, RZ, 0xfc, !PT ;  /* 0x0000000003027212 */ /* 0x000fc400078efcff */
[----:B------:R-:W-:Y:S02]  /*0630*/  ISETP.GE.AND P0, PT, R17, 0x100, PT ;  /* 0x000001001100780c */ /* 0x000fe40003f06270 */
[----:B--2---:R-:W-:Y:S01]  /*0640*/  LOP3.LUT R10, R11, 0x200, RZ, 0xfc, !PT ;  /* 0x000002000b0a7812 */ /* 0x004fe200078efcff */
[----:B------:R-:W-:-:S03]  /*0650*/  IMAD R13, R2, 0x100, R17 ;  /* 0x00000100020d7824 */ /* 0x000fc600078e0211 */
[----:B------:R-:W-:Y:S01]  /*0660*/  LEA.HI R2, R10, R11, RZ, 0x1b ;  /* 0x0000000b0a027211 */ /* 0x000fe200078fd8ff */
[----:B-1----:R-:W-:-:S03]  /*0670*/  IMAD.WIDE R10, R13, 0x4, R8 ;  /* 0x000000040d0a7825 */ /* 0x002fc600078e0208 */
[----:B------:R-:W-:-:S03]  /*0680*/  LEA R2, R2, UR4, 0x2 ;  /* 0x0000000402027c11 */ /* 0x000fc6000f8e10ff */
[----:B---3--:R1:W-:Y:S01]  /*0690*/  @!P0 STG.E.128 desc[UR6][R10.64], R4 ;  /* 0x000000040a008986 */ /* 0x0083e2000c101d06 */
[----:B------:R-:W-:Y:S05]  /*06a0*/  @P0 EXIT ;  /* 0x000000000000094d */ /* 0x000fea0003800000 */
[----:B-1----:R-:W-:Y:S01]  /*06b0*/  LDS R4, [R2+0x800] ;  /* 0x0008000002047984 */ /* 0x002fe20000000800 */
[----:B------:R-:W-:-:S03]  /*06c0*/  LOP3.LUT R0, R3, 0x10, R0, 0xfe, !PT ;  /* 0x0000001003007812 */ /* 0x000fc600078efe00 */
[----:B------:R-:W-:Y:S02]  /*06d0*/  LDS R5, [R2+0x804] ;  /* 0x0008040002057984 */ /* 0x000fe40000000800 */
[----:B------:R-:W-:Y:S02]  /*06e0*/  IMAD R17, R0, 0x100, R17 ;  /* 0x0000010000117824 */ /* 0x000fe400078e0211 */
[----:B------:R-:W-:Y:S02]  /*06f0*/  LDS R6, [R2+0x808] ;  /* 0x0008080002067984 */ /* 0x000fe40000000800 */
[----:B------:R-:W-:Y:S02]  /*0700*/  IMAD.WIDE R8, R17, 0x4, R8 ;  /* 0x0000000411087825 */ /* 0x000fe400078e0208 */
[----:B------:R-:W0:Y:S04]  /*0710*/  LDS R7, [R2+0x80c] ;  /* 0x00080c0002077984 */ /* 0x000e280000000800 */
[----:B0-----:R-:W-:Y:S01]  /*0720*/  STG.E.128 desc[UR6][R8.64], R4 ;  /* 0x0000000408007986 */ /* 0x001fe2000c101d06 */
[----:B------:R-:W-:Y:S05]  /*0730*/  EXIT ;  /* 0x000000000000794d */ /* 0x000fea0003800000 */
.L_x_0:
[----:B------:R-:W-:-:S00]  /*0740*/  BRA `(.L_x_0) ;  /* 0xfffffffc00fc7947 */ /* 0x000fc0000383ffff */
[----:B------:R-:W-:-:S00]  /*0750*/  NOP ;  /* 0x0000000000007918 */ /* 0x000fc00000000000 */
        /* <DEDUP_REMOVED lines=10> */
.L_x_1:


//--------------------- .nv.shared.triton_poi_fused_convolution_relu_14 --------------------------
	.section	.nv.shared.triton_poi_fused_convolution_relu_14,"aw",@nobits
	.sectionflags	@""
	.align	16
	.zero		1024


//--------------------- .nv.constant0.triton_poi_fused_convolution_relu_14 --------------------------
	.section	.nv.constant0.triton_poi_fused_convolution_relu_14,"a",@progbits
	.sectionflags	@""
	.align	4
.nv.constant0.triton_poi_fused_convolution_relu_14:
	.zero		560
